//
// Generated by NVIDIA NVVM Compiler
//
// Compiler Build ID: CL-36424714
// Cuda compilation tools, release 13.0, V13.0.88
// Based on NVVM 20.0.0
//

.version 9.0
.target sm_100
.address_size 64

	// .globl	_Z8kernel_APfS_i
.global .align 4 .b8 __cudart_i2opi_f[24] = {65, 144, 67, 60, 153, 149, 98, 219, 192, 221, 52, 245, 209, 87, 39, 252, 41, 21, 68, 78, 110, 131, 249, 162};

.visible .entry _Z8kernel_APfS_i(
	.param .u64 .ptr .align 1 _Z8kernel_APfS_i_param_0,
	.param .u64 .ptr .align 1 _Z8kernel_APfS_i_param_1,
	.param .u32 _Z8kernel_APfS_i_param_2
)
{
	.local .align 4 .b8 	__local_depot0[28];
	.reg .b64 	%SP;
	.reg .b64 	%SPL;
	.reg .pred 	%p<17>;
	.reg .b32 	%r<83>;
	.reg .b32 	%f<53>;
	.reg .b64 	%rd<47>;
	.reg .b64 	%fd<5>;

	mov.u64 	%SPL, __local_depot0;
	ld.param.u64 	%rd17, [_Z8kernel_APfS_i_param_0];
	ld.param.u64 	%rd16, [_Z8kernel_APfS_i_param_1];
	ld.param.u32 	%r29, [_Z8kernel_APfS_i_param_2];
	cvta.to.global.u64 	%rd18, %rd17;
	add.u64 	%rd1, %SPL, 0;
	mov.u32 	%r30, %tid.x;
	mov.u32 	%r31, %ctaid.x;
	mov.u32 	%r32, %ntid.x;
	mad.lo.s32 	%r1, %r31, %r32, %r30;
	mul.wide.s32 	%rd20, %r1, 4;
	add.s64 	%rd21, %rd18, %rd20;
	ld.global.nc.f32 	%f11, [%rd21];
	cvt.rn.f32.s32 	%f12, %r29;
	add.f32 	%f1, %f11, %f12;
	mul.f32 	%f13, %f1, 0f3F22F983;
	cvt.rni.s32.f32 	%r82, %f13;
	cvt.rn.f32.s32 	%f14, %r82;
	fma.rn.f32 	%f15, %f14, 0fBFC90FDA, %f1;
	fma.rn.f32 	%f16, %f14, 0fB3A22168, %f15;
	fma.rn.f32 	%f52, %f14, 0fA7C234C5, %f16;
	abs.f32 	%f3, %f1;
	setp.ltu.f32 	%p1, %f3, 0f47CE4780;
	mov.u32 	%r78, %r82;
	mov.f32 	%f51, %f52;
	@%p1 bra 	$L__BB0_8;
	setp.neu.f32 	%p2, %f3, 0f7F800000;
	@%p2 bra 	$L__BB0_3;
	mov.f32 	%f19, 0f00000000;
	mul.rn.f32 	%f51, %f1, %f19;
	mov.b32 	%r78, 0;
	bra.uni 	$L__BB0_8;
$L__BB0_3:
	mov.b32 	%r3, %f1;
	shl.b32 	%r34, %r3, 8;
	or.b32  	%r4, %r34, -2147483648;
	mov.b64 	%rd43, 0;
	mov.b32 	%r75, 0;
	mov.u64 	%rd41, __cudart_i2opi_f;
	mov.u64 	%rd42, %rd1;
$L__BB0_4:
	.pragma "nounroll";
	ld.global.nc.u32 	%r35, [%rd41];
	mad.wide.u32 	%rd24, %r35, %r4, %rd43;
	shr.u64 	%rd43, %rd24, 32;
	st.local.u32 	[%rd42], %rd24;
	add.s32 	%r75, %r75, 1;
	add.s64 	%rd42, %rd42, 4;
	add.s64 	%rd41, %rd41, 4;
	setp.ne.s32 	%p3, %r75, 6;
	@%p3 bra 	$L__BB0_4;
	shr.u32 	%r36, %r3, 23;
	st.local.u32 	[%rd1+24], %rd43;
	and.b32  	%r7, %r36, 31;
	and.b32  	%r37, %r36, 224;
	add.s32 	%r38, %r37, -128;
	shr.u32 	%r39, %r38, 5;
	mul.wide.u32 	%rd25, %r39, 4;
	sub.s64 	%rd8, %rd1, %rd25;
	ld.local.u32 	%r76, [%rd8+24];
	ld.local.u32 	%r77, [%rd8+20];
	setp.eq.s32 	%p4, %r7, 0;
	@%p4 bra 	$L__BB0_7;
	shf.l.wrap.b32 	%r76, %r77, %r76, %r7;
	ld.local.u32 	%r40, [%rd8+16];
	shf.l.wrap.b32 	%r77, %r40, %r77, %r7;
$L__BB0_7:
	shr.u32 	%r41, %r76, 30;
	shf.l.wrap.b32 	%r42, %r77, %r76, 2;
	shl.b32 	%r43, %r77, 2;
	shr.u32 	%r44, %r42, 31;
	add.s32 	%r45, %r44, %r41;
	neg.s32 	%r46, %r45;
	setp.lt.s32 	%p5, %r3, 0;
	selp.b32 	%r78, %r46, %r45, %p5;
	xor.b32  	%r47, %r42, %r3;
	shr.s32 	%r48, %r42, 31;
	xor.b32  	%r49, %r48, %r42;
	xor.b32  	%r50, %r48, %r43;
	cvt.u64.u32 	%rd26, %r49;
	shl.b64 	%rd27, %rd26, 32;
	cvt.u64.u32 	%rd28, %r50;
	or.b64  	%rd29, %rd27, %rd28;
	cvt.rn.f64.s64 	%fd1, %rd29;
	mul.f64 	%fd2, %fd1, 0d3BF921FB54442D19;
	cvt.rn.f32.f64 	%f17, %fd2;
	neg.f32 	%f18, %f17;
	setp.lt.s32 	%p6, %r47, 0;
	selp.f32 	%f51, %f18, %f17, %p6;
$L__BB0_8:
	setp.ltu.f32 	%p7, %f3, 0f47CE4780;
	mul.rn.f32 	%f20, %f51, %f51;
	and.b32  	%r52, %r78, 1;
	setp.eq.b32 	%p8, %r52, 1;
	selp.f32 	%f21, 0f3F800000, %f51, %p8;
	fma.rn.f32 	%f22, %f20, %f21, 0f00000000;
	fma.rn.f32 	%f23, %f20, 0f37CBAC00, 0fBAB607ED;
	selp.f32 	%f24, %f23, 0fB94D4153, %p8;
	selp.f32 	%f25, 0f3D2AAABB, 0f3C0885E4, %p8;
	fma.rn.f32 	%f26, %f24, %f20, %f25;
	selp.f32 	%f27, 0fBEFFFFFF, 0fBE2AAAA8, %p8;
	fma.rn.f32 	%f28, %f26, %f20, %f27;
	fma.rn.f32 	%f29, %f28, %f22, %f21;
	and.b32  	%r53, %r78, 2;
	setp.eq.s32 	%p9, %r53, 0;
	mov.f32 	%f30, 0f00000000;
	sub.f32 	%f31, %f30, %f29;
	selp.f32 	%f7, %f29, %f31, %p9;
	@%p7 bra 	$L__BB0_16;
	setp.neu.f32 	%p10, %f3, 0f7F800000;
	@%p10 bra 	$L__BB0_11;
	mov.f32 	%f34, 0f00000000;
	mul.rn.f32 	%f52, %f1, %f34;
	mov.b32 	%r82, 0;
	bra.uni 	$L__BB0_16;
$L__BB0_11:
	mov.b32 	%r16, %f1;
	shl.b32 	%r55, %r16, 8;
	or.b32  	%r17, %r55, -2147483648;
	mov.b64 	%rd46, 0;
	mov.b32 	%r79, 0;
	mov.u64 	%rd44, __cudart_i2opi_f;
	mov.u64 	%rd45, %rd1;
$L__BB0_12:
	.pragma "nounroll";
	ld.global.nc.u32 	%r56, [%rd44];
	mad.wide.u32 	%rd32, %r56, %r17, %rd46;
	shr.u64 	%rd46, %rd32, 32;
	st.local.u32 	[%rd45], %rd32;
	add.s32 	%r79, %r79, 1;
	add.s64 	%rd45, %rd45, 4;
	add.s64 	%rd44, %rd44, 4;
	setp.ne.s32 	%p11, %r79, 6;
	@%p11 bra 	$L__BB0_12;
	shr.u32 	%r57, %r16, 23;
	st.local.u32 	[%rd1+24], %rd46;
	and.b32  	%r20, %r57, 31;
	and.b32  	%r58, %r57, 224;
	add.s32 	%r59, %r58, -128;
	shr.u32 	%r60, %r59, 5;
	mul.wide.u32 	%rd33, %r60, 4;
	sub.s64 	%rd15, %rd1, %rd33;
	ld.local.u32 	%r80, [%rd15+24];
	ld.local.u32 	%r81, [%rd15+20];
	setp.eq.s32 	%p12, %r20, 0;
	@%p12 bra 	$L__BB0_15;
	shf.l.wrap.b32 	%r80, %r81, %r80, %r20;
	ld.local.u32 	%r61, [%rd15+16];
	shf.l.wrap.b32 	%r81, %r61, %r81, %r20;
$L__BB0_15:
	shr.u32 	%r62, %r80, 30;
	shf.l.wrap.b32 	%r63, %r81, %r80, 2;
	shl.b32 	%r64, %r81, 2;
	shr.u32 	%r65, %r63, 31;
	add.s32 	%r66, %r65, %r62;
	neg.s32 	%r67, %r66;
	setp.lt.s32 	%p13, %r16, 0;
	selp.b32 	%r82, %r67, %r66, %p13;
	xor.b32  	%r68, %r63, %r16;
	shr.s32 	%r69, %r63, 31;
	xor.b32  	%r70, %r69, %r63;
	xor.b32  	%r71, %r69, %r64;
	cvt.u64.u32 	%rd34, %r70;
	shl.b64 	%rd35, %rd34, 32;
	cvt.u64.u32 	%rd36, %r71;
	or.b64  	%rd37, %rd35, %rd36;
	cvt.rn.f64.s64 	%fd3, %rd37;
	mul.f64 	%fd4, %fd3, 0d3BF921FB54442D19;
	cvt.rn.f32.f64 	%f32, %fd4;
	neg.f32 	%f33, %f32;
	setp.lt.s32 	%p14, %r68, 0;
	selp.f32 	%f52, %f33, %f32, %p14;
$L__BB0_16:
	cvta.to.global.u64 	%rd38, %rd16;
	mul.rn.f32 	%f35, %f52, %f52;
	and.b32  	%r73, %r82, 1;
	setp.eq.b32 	%p15, %r73, 1;
	selp.f32 	%f36, 0f3F800000, %f52, %p15;
	fma.rn.f32 	%f37, %f35, %f36, 0f00000000;
	fma.rn.f32 	%f38, %f35, 0f37CBAC00, 0fBAB607ED;
	selp.f32 	%f39, %f38, 0fB94D4153, %p15;
	selp.f32 	%f40, 0f3D2AAABB, 0f3C0885E4, %p15;
	fma.rn.f32 	%f41, %f39, %f35, %f40;
	selp.f32 	%f42, 0fBEFFFFFF, 0fBE2AAAA8, %p15;
	fma.rn.f32 	%f43, %f41, %f35, %f42;
	fma.rn.f32 	%f44, %f43, %f37, %f36;
	and.b32  	%r74, %r82, 2;
	setp.eq.s32 	%p16, %r74, 0;
	mov.f32 	%f45, 0f00000000;
	sub.f32 	%f46, %f45, %f44;
	selp.f32 	%f47, %f44, %f46, %p16;
	add.f32 	%f48, %f7, %f47;
	sqrt.rn.f32 	%f49, %f48;
	add.f32 	%f50, %f49, %f48;
	add.s64 	%rd40, %rd38, %rd20;
	st.global.f32 	[%rd40], %f50;
	ret;

}


// ===== COMPILED SASS (sm_100) =====

	.target	sm_100

	.elftype	@"ET_EXEC"


//--------------------- .note.nv.tkinfo           --------------------------
	.section	.note.nv.tkinfo,"",@"SHT_NOTE"
	.sectionflags	@"SHF_NOTE_NV_TKINFO"
	.tkinfo
        /*0018*/ 	.word	0x00000002
        /*0030*/ 	.string	""
        /*0030*/ 	.string	"ptxas"
        /*0030*/ 	.string	"Cuda compilation tools, release 13.0, V13.0.88"
        /*0030*/ 	.string	"Build cuda_13.0.r13.0/compiler.36424714_0"
        /*0030*/ 	.string	"-arch sm_100 -m 64 "



//--------------------- .note.nv.cuinfo           --------------------------
	.section	.note.nv.cuinfo,"",@"SHT_NOTE"
	.sectionflags	@"SHF_NOTE_NV_CUINFO"
        /*0018*/ 	.short	0x0002
        /*001a*/ 	.short	0x0064
        /*001c*/ 	.short	0x0082
	.zero		2


//--------------------- .nv.info                  --------------------------
	.section	.nv.info,"",@"SHT_CUDA_INFO"
	.align	4


	//----- nvinfo : EIATTR_REGCOUNT
	.align		4
        /*0000*/ 	.byte	0x04, 0x2f
        /*0002*/ 	.short	(.L_2 - .L_1)
	.align		4
.L_1:
        /*0004*/ 	.word	index@(_Z8kernel_APfS_i)
        /*0008*/ 	.word	0x00000017


	//----- nvinfo : EIATTR_FRAME_SIZE
	.align		4
.L_2:
        /*000c*/ 	.byte	0x04, 0x11
        /*000e*/ 	.short	(.L_4 - .L_3)
	.align		4
.L_3:
        /*0010*/ 	.word	index@($__internal_0_$__cuda_sm20_sqrt_rn_f32_slowpath)
        /*0014*/ 	.word	0x00000000


	//----- nvinfo : EIATTR_FRAME_SIZE
	.align		4
.L_4:
        /*0018*/ 	.byte	0x04, 0x11
        /*001a*/ 	.short	(.L_6 - .L_5)
	.align		4
.L_5:
        /*001c*/ 	.word	index@(_Z8kernel_APfS_i)
        /*0020*/ 	.word	0x00000000


	//----- nvinfo : EIATTR_MIN_STACK_SIZE
	.align		4
.L_6:
        /*0024*/ 	.byte	0x04, 0x12
        /*0026*/ 	.short	(.L_8 - .L_7)
	.align		4
.L_7:
        /*0028*/ 	.word	index@(_Z8kernel_APfS_i)
        /*002c*/ 	.word	0x00000000
.L_8:


//--------------------- .nv.compat                --------------------------
	.section	.nv.compat,"",@"SHT_CUDA_COMPAT_INFO"
	.align	4
        /*0000*/ 	.byte	0x02, 0x09, 0x00, 0x00, 0x02, 0x02, 0x01, 0x00, 0x02, 0x05, 0x05, 0x00, 0x03, 0x07, 0x01, 0x01
        /*0010*/ 	.byte	0x02, 0x03, 0x00, 0x00, 0x02, 0x06, 0x01, 0x00, 0x04, 0x0b, 0x08, 0x00, 0x01, 0x00, 0x00, 0x00
        /*0020*/ 	.byte	0x00, 0x00, 0x00, 0x00


//--------------------- .nv.info._Z8kernel_APfS_i --------------------------
	.section	.nv.info._Z8kernel_APfS_i,"",@"SHT_CUDA_INFO"
	.sectionflags	@""
	.align	4


	//----- nvinfo : EIATTR_CUDA_API_VERSION
	.align		4
        /*0000*/ 	.byte	0x04, 0x37
        /*0002*/ 	.short	(.L_10 - .L_9)
.L_9:
        /*0004*/ 	.word	0x00000082


	//----- nvinfo : EIATTR_KPARAM_INFO
	.align		4
.L_10:
        /*0008*/ 	.byte	0x04, 0x17
        /*000a*/ 	.short	(.L_12 - .L_11)
.L_11:
        /*000c*/ 	.word	0x00000000
        /*0010*/ 	.short	0x0002
        /*0012*/ 	.short	0x0010
        /*0014*/ 	.byte	0x00, 0xf0, 0x11, 0x00


	//----- nvinfo : EIATTR_KPARAM_INFO
	.align		4
.L_12:
        /*0018*/ 	.byte	0x04, 0x17
        /*001a*/ 	.short	(.L_14 - .L_13)
.L_13:
        /*001c*/ 	.word	0x00000000
        /*0020*/ 	.short	0x0001
        /*0022*/ 	.short	0x0008
        /*0024*/ 	.byte	0x00, 0xf5, 0x21, 0x00


	//----- nvinfo : EIATTR_KPARAM_INFO
	.align		4
.L_14:
        /*0028*/ 	.byte	0x04, 0x17
        /*002a*/ 	.short	(.L_16 - .L_15)
.L_15:
        /*002c*/ 	.word	0x00000000
        /*0030*/ 	.short	0x0000
        /*0032*/ 	.short	0x0000
        /*0034*/ 	.byte	0x00, 0xf5, 0x21, 0x00


	//----- nvinfo : EIATTR_SPARSE_MMA_MASK
	.align		4
.L_16:
        /*0038*/ 	.byte	0x03, 0x50
        /*003a*/ 	.short	0x0000


	//----- nvinfo : EIATTR_MAXREG_COUNT
	.align		4
        /*003c*/ 	.byte	0x03, 0x1b
        /*003e*/ 	.short	0x00ff


	//----- nvinfo : EIATTR_MERCURY_ISA_VERSION
	.align		4
        /*0040*/ 	.byte	0x03, 0x5f
        /*0042*/ 	.short	0x0101


	//----- nvinfo : EIATTR_VRC_CTA_INIT_COUNT
	.align		4
        /*0044*/ 	.byte	0x02, 0x4a
	.zero		1
	.zero		1


	//----- nvinfo : EIATTR_EXIT_INSTR_OFFSETS
	.align		4
        /*0048*/ 	.byte	0x04, 0x1c
        /*004a*/ 	.short	(.L_18 - .L_17)


	//   ....[0]....
.L_17:
        /*004c*/ 	.word	0x000010c0


	//----- nvinfo : EIATTR_CRS_STACK_SIZE
	.align		4
.L_18:
        /*0050*/ 	.byte	0x04, 0x1e
        /*0052*/ 	.short	(.L_20 - .L_19)
.L_19:
        /*0054*/ 	.word	0x00000000


	//----- nvinfo : EIATTR_CBANK_PARAM_SIZE
	.align		4
.L_20:
        /*0058*/ 	.byte	0x03, 0x19
        /*005a*/ 	.short	0x0014


	//----- nvinfo : EIATTR_PARAM_CBANK
	.align		4
        /*005c*/ 	.byte	0x04, 0x0a
        /*005e*/ 	.short	(.L_22 - .L_21)
	.align		4
.L_21:
        /*0060*/ 	.word	index@(.nv.constant0._Z8kernel_APfS_i)
        /*0064*/ 	.short	0x0380
        /*0066*/ 	.short	0x0014


	//----- nvinfo : EIATTR_SW_WAR
	.align		4
.L_22:
        /*0068*/ 	.byte	0x04, 0x36
        /*006a*/ 	.short	(.L_24 - .L_23)
.L_23:
        /*006c*/ 	.word	0x00000008
.L_24:


//--------------------- .nv.callgraph             --------------------------
	.section	.nv.callgraph,"",@"SHT_CUDA_CALLGRAPH"
	.align	4
	.sectionentsize	8
	.align		4
        /*0000*/ 	.word	0x00000000
	.align		4
        /*0004*/ 	.word	0xffffffff
	.align		4
        /*0008*/ 	.word	0x00000000
	.align		4
        /*000c*/ 	.word	0xfffffffe
	.align		4
        /*0010*/ 	.word	0x00000000
	.align		4
        /*0014*/ 	.word	0xfffffffd
	.align		4
        /*0018*/ 	.word	0x00000000
	.align		4
        /*001c*/ 	.word	0xfffffffc


//--------------------- .nv.constant4             --------------------------
	.section	.nv.constant4,"a",@progbits
	.align	8
	.align		8
.nv.constant4:
        /*0000*/ 	.dword	__cudart_i2opi_f


//--------------------- .text._Z8kernel_APfS_i    --------------------------
	.section	.text._Z8kernel_APfS_i,"ax",@progbits
	.align	128
        .global         _Z8kernel_APfS_i
        .type           _Z8kernel_APfS_i,@function
        .size           _Z8kernel_APfS_i,(.L_x_15 - _Z8kernel_APfS_i)
        .other          _Z8kernel_APfS_i,@"STO_CUDA_ENTRY STV_DEFAULT"
_Z8kernel_APfS_i:
.text._Z8kernel_APfS_i:
[----:B------:R-:W-:Y:S01]  /*0000*/  LDC R1, c[0x0][0x37c] ;  /* 0x0000df00ff017b82 */ /* 0x000fe20000000800 */
[----:B------:R-:W0:Y:S07]  /*0010*/  S2R R2, SR_TID.X ;  /* 0x0000000000027919 */ /* 0x000e2e0000002100 */
[----:B------:R-:W0:Y:S01]  /*0020*/  S2UR UR4, SR_CTAID.X ;  /* 0x00000000000479c3 */ /* 0x000e220000002500 */
[----:B------:R-:W1:Y:S07]  /*0030*/  LDCU.64 UR6, c[0x0][0x358] ;  /* 0x00006b00ff0677ac */ /* 0x000e6e0008000a00 */
[----:B------:R-:W0:Y:S08]  /*0040*/  LDC R3, c[0x0][0x360] ;  /* 0x0000d800ff037b82 */ /* 0x000e300000000800 */
[----:B------:R-:W2:Y:S01]  /*0050*/  LDC.64 R4, c[0x0][0x380] ;  /* 0x0000e000ff047b82 */ /* 0x000ea20000000a00 */
[----:B0-----:R-:W-:Y:S01]  /*0060*/  IMAD R2, R3, UR4, R2 ;  /* 0x0000000403027c24 */ /* 0x001fe2000f8e0202 */
[----:B------:R-:W0:Y:S03]  /*0070*/  LDCU UR4, c[0x0][0x390] ;  /* 0x00007200ff0477ac */ /* 0x000e260008000800 */
[----:B--2---:R-:W-:-:S05]  /*0080*/  IMAD.WIDE R4, R2, 0x4, R4 ;  /* 0x0000000402047825 */ /* 0x004fca00078e0204 */
[----:B-1----:R-:W2:Y:S01]  /*0090*/  LDG.E.CONSTANT R3, desc[UR6][R4.64] ;  /* 0x0000000604037981 */ /* 0x002ea2000c1e9900 */
[----:B------:R-:W-:Y:S01]  /*00a0*/  BSSY.RECONVERGENT B0, `(.L_x_0) ;  /* 0x000006e000007945 */ /* 0x000fe20003800200 */
[----:B0-----:R-:W-:-:S05]  /*00b0*/  I2FP.F32.S32 R0, UR4 ;  /* 0x0000000400007c45 */ /* 0x001fca0008201400 */
[----:B--2---:R-:W-:-:S04]  /*00c0*/  FADD R3, R3, R0 ;  /* 0x0000000003037221 */ /* 0x004fc80000000000 */
[C---:B------:R-:W-:Y:S01]  /*00d0*/  FMUL R0, R3.reuse, 0.63661974668502807617 ;  /* 0x3f22f98303007820 */ /* 0x040fe20000400000 */
[----:B------:R-:W-:-:S04]  /*00e0*/  FSETP.GE.AND P0, PT, |R3|, 105615, PT ;  /* 0x47ce47800300780b */ /* 0x000fc80003f06200 */
[----:B------:R-:W-:Y:S01]  /*00f0*/  P2R R4, PR, RZ, 0x1 ;  /* 0x00000001ff047803 */ /* 0x000fe20000000000 */
[----:B------:R-:W0:Y:S02]  /*0100*/  F2I.NTZ R0, R0 ;  /* 0x0000000000007305 */ /* 0x000e240000203100 */
[----:B0-----:R-:W-:-:S05]  /*0110*/  I2FP.F32.S32 R6, R0 ;  /* 0x0000000000067245 */ /* 0x001fca0000201400 */
[----:B------:R-:W-:-:S04]  /*0120*/  FFMA R7, R6, -1.5707962512969970703, R3 ;  /* 0xbfc90fda06077823 */ /* 0x000fc80000000003 */
[----:B------:R-:W-:-:S04]  /*0130*/  FFMA R7, R6, -7.5497894158615963534e-08, R7 ;  /* 0xb3a2216806077823 */ /* 0x000fc80000000007 */
[----:B------:R-:W-:Y:S01]  /*0140*/  FFMA R7, R6, -5.3903029534742383927e-15, R7 ;  /* 0xa7c234c506077823 */ /* 0x000fe20000000007 */
[----:B------:R-:W-:-:S03]  /*0150*/  IMAD.MOV.U32 R6, RZ, RZ, R0 ;  /* 0x000000ffff067224 */ /* 0x000fc600078e0000 */
[----:B------:R-:W-:Y:S01]  /*0160*/  IMAD.MOV.U32 R10, RZ, RZ, R7 ;  /* 0x000000ffff0a7224 */ /* 0x000fe200078e0007 */
[----:B------:R-:W-:Y:S06]  /*0170*/  @!P0 BRA `(.L_x_1) ;  /* 0x0000000400808947 */ /* 0x000fec0003800000 */
[----:B------:R-:W-:-:S13]  /*0180*/  FSETP.NEU.AND P0, PT, |R3|, +INF , PT ;  /* 0x7f8000000300780b */ /* 0x000fda0003f0d200 */
[----:B------:R-:W-:Y:S01]  /*0190*/  @!P0 FMUL R10, RZ, R3 ;  /* 0x00000003ff0a8220 */ /* 0x000fe20000400000 */
[----:B------:R-:W-:Y:S01]  /*01a0*/  @!P0 IMAD.MOV.U32 R0, RZ, RZ, RZ ;  /* 0x000000ffff008224 */ /* 0x000fe200078e00ff */
[----:B------:R-:W-:Y:S06]  /*01b0*/  @!P0 BRA `(.L_x_1) ;  /* 0x0000000400708947 */ /* 0x000fec0003800000 */
[----:B------:R-:W-:Y:S02]  /*01c0*/  IMAD.SHL.U32 R4, R3, 0x100, RZ ;  /* 0x0000010003047824 */ /* 0x000fe400078e00ff */
[----:B------:R-:W-:Y:S02]  /*01d0*/  HFMA2 R12, -RZ, RZ, 0, 0 ;  /* 0x00000000ff0c7431 */ /* 0x000fe400000001ff */
[----:B------:R-:W-:Y:S01]  /*01e0*/  IMAD.MOV.U32 R0, RZ, RZ, RZ ;  /* 0x000000ffff007224 */ /* 0x000fe200078e00ff */
[----:B------:R-:W0:Y:S01]  /*01f0*/  LDCU.64 UR8, c[0x4][URZ] ;  /* 0x01000000ff0877ac */ /* 0x000e220008000a00 */
[----:B------:R-:W-:Y:S01]  /*0200*/  LOP3.LUT R5, R4, 0x80000000, RZ, 0xfc, !PT ;  /* 0x8000000004057812 */ /* 0x000fe200078efcff */
[----:B------:R-:W-:Y:S01]  /*0210*/  UMOV UR5, URZ ;  /* 0x000000ff00057c82 */ /* 0x000fe20008000000 */
[----:B------:R-:W-:-:S05]  /*0220*/  UMOV UR4, URZ ;  /* 0x000000ff00047c82 */ /* 0x000fca0008000000 */
.L_x_2:
[----:B0-----:R-:W-:Y:S02]  /*0230*/  IMAD.U32 R10, RZ, RZ, UR8 ;  /* 0x00000008ff0a7e24 */ /* 0x001fe4000f8e00ff */
[----:B------:R-:W-:-:S05]  /*0240*/  IMAD.U32 R11, RZ, RZ, UR9 ;  /* 0x00000009ff0b7e24 */ /* 0x000fca000f8e00ff */
[----:B------:R-:W2:Y:S01]  /*0250*/  LDG.E.CONSTANT R8, desc[UR6][R10.64] ;  /* 0x000000060a087981 */ /* 0x000ea2000c1e9900 */
[----:B------:R-:W-:Y:S01]  /*0260*/  UIADD3 UR4, UPT, UPT, UR4, 0x1, URZ ;  /* 0x0000000104047890 */ /* 0x000fe2000fffe0ff */
[C---:B------:R-:W-:Y:S01]  /*0270*/  ISETP.EQ.AND P0, PT, R12.reuse, RZ, PT ;  /* 0x000000ff0c00720c */ /* 0x040fe20003f02270 */
[----:B------:R-:W-:Y:S01]  /*0280*/  UIADD3 UR8, UP1, UPT, UR8, 0x4, URZ ;  /* 0x0000000408087890 */ /* 0x000fe2000ff3e0ff */
[C---:B------:R-:W-:Y:S01]  /*0290*/  ISETP.EQ.AND P1, PT, R12.reuse, 0x4, PT ;  /* 0x000000040c00780c */ /* 0x040fe20003f22270 */
[----:B------:R-:W-:Y:S01]  /*02a0*/  UISETP.NE.AND UP0, UPT, UR4, 0x6, UPT ;  /* 0x000000060400788c */ /* 0x000fe2000bf05270 */
[C---:B------:R-:W-:Y:S01]  /*02b0*/  ISETP.EQ.AND P3, PT, R12.reuse, 0xc, PT ;  /* 0x0000000c0c00780c */ /* 0x040fe20003f62270 */
[----:B------:R-:W-:Y:S01]  /*02c0*/  UIADD3.X UR9, UPT, UPT, URZ, UR9, URZ, UP1, !UPT ;  /* 0x00000009ff097290 */ /* 0x000fe20008ffe4ff */
[C---:B------:R-:W-:Y:S02]  /*02d0*/  ISETP.EQ.AND P4, PT, R12.reuse, 0x10, PT ;  /* 0x000000100c00780c */ /* 0x040fe40003f82270 */
[----:B------:R-:W-:Y:S01]  /*02e0*/  ISETP.EQ.AND P5, PT, R12, 0x14, PT ;  /* 0x000000140c00780c */ /* 0x000fe20003fa2270 */
[----:B--2---:R-:W-:-:S03]  /*02f0*/  IMAD.WIDE.U32 R8, R8, R5, RZ ;  /* 0x0000000508087225 */ /* 0x004fc600078e00ff */
[----:B------:R-:W-:-:S04]  /*0300*/  IADD3 R8, P2, PT, R8, R0, RZ ;  /* 0x0000000008087210 */ /* 0x000fc80007f5e0ff */
[----:B------:R-:W-:Y:S01]  /*0310*/  IADD3.X R0, PT, PT, R9, UR5, RZ, P2, !PT ;  /* 0x0000000509007c10 */ /* 0x000fe200097fe4ff */
[--C-:B------:R-:W-:Y:S01]  /*0320*/  @P0 IMAD.MOV.U32 R4, RZ, RZ, R8.reuse ;  /* 0x000000ffff040224 */ /* 0x100fe200078e0008 */
[C---:B------:R-:W-:Y:S01]  /*0330*/  ISETP.EQ.AND P2, PT, R12.reuse, 0x8, PT ;  /* 0x000000080c00780c */ /* 0x040fe20003f42270 */
[--C-:B------:R-:W-:Y:S02]  /*0340*/  @P1 IMAD.MOV.U32 R15, RZ, RZ, R8.reuse ;  /* 0x000000ffff0f1224 */ /* 0x100fe400078e0008 */
[--C-:B------:R-:W-:Y:S02]  /*0350*/  @P3 IMAD.MOV.U32 R17, RZ, RZ, R8.reuse ;  /* 0x000000ffff113224 */ /* 0x100fe400078e0008 */
[--C-:B------:R-:W-:Y:S02]  /*0360*/  @P4 IMAD.MOV.U32 R18, RZ, RZ, R8.reuse ;  /* 0x000000ffff124224 */ /* 0x100fe400078e0008 */
[----:B------:R-:W-:Y:S02]  /*0370*/  @P5 IMAD.MOV.U32 R14, RZ, RZ, R8 ;  /* 0x000000ffff0e5224 */ /* 0x000fe400078e0008 */
[----:B------:R-:W-:-:S04]  /*0380*/  VIADD R12, R12, 0x4 ;  /* 0x000000040c0c7836 */ /* 0x000fc80000000000 */
[----:B------:R-:W-:Y:S01]  /*0390*/  @P2 MOV R16, R8 ;  /* 0x0000000800102202 */ /* 0x000fe20000000f00 */
[----:B------:R-:W-:Y:S06]  /*03a0*/  BRA.U UP0, `(.L_x_2) ;  /* 0xfffffffd00a07547 */ /* 0x000fec000b83ffff */
[----:B------:R-:W-:Y:S01]  /*03b0*/  SHF.R.U32.HI R5, RZ, 0x17, R3 ;  /* 0x00000017ff057819 */ /* 0x000fe20000011603 */
[----:B------:R-:W-:Y:S03]  /*03c0*/  BSSY.RECONVERGENT B1, `(.L_x_3) ;  /* 0x0000029000017945 */ /* 0x000fe60003800200 */
[C---:B------:R-:W-:Y:S02]  /*03d0*/  LOP3.LUT R8, R5.reuse, 0xe0, RZ, 0xc0, !PT ;  /* 0x000000e005087812 */ /* 0x040fe400078ec0ff */
[----:B------:R-:W-:Y:S02]  /*03e0*/  LOP3.LUT P6, RZ, R5, 0x1f, RZ, 0xc0, !PT ;  /* 0x0000001f05ff7812 */ /* 0x000fe400078cc0ff */
[----:B------:R-:W-:-:S04]  /*03f0*/  IADD3 R8, PT, PT, R8, -0x80, RZ ;  /* 0xffffff8008087810 */ /* 0x000fc80007ffe0ff */
[----:B------:R-:W-:-:S05]  /*0400*/  SHF.R.U32.HI R8, RZ, 0x5, R8 ;  /* 0x00000005ff087819 */ /* 0x000fca0000011608 */
[----:B------:R-:W-:-:S05]  /*0410*/  IMAD.U32 R10, R8, -0x4, RZ ;  /* 0xfffffffc080a7824 */ /* 0x000fca00078e00ff */
[C---:B------:R-:W-:Y:S02]  /*0420*/  ISETP.EQ.AND P3, PT, R10.reuse, -0x18, PT ;  /* 0xffffffe80a00780c */ /* 0x040fe40003f62270 */
[C---:B------:R-:W-:Y:S02]  /*0430*/  ISETP.EQ.AND P4, PT, R10.reuse, -0x14, PT ;  /* 0xffffffec0a00780c */ /* 0x040fe40003f82270 */
[C---:B------:R-:W-:Y:S02]  /*0440*/  ISETP.EQ.AND P0, PT, R10.reuse, -0x10, PT ;  /* 0xfffffff00a00780c */ /* 0x040fe40003f02270 */
[C---:B------:R-:W-:Y:S02]  /*0450*/  ISETP.EQ.AND P1, PT, R10.reuse, -0xc, PT ;  /* 0xfffffff40a00780c */ /* 0x040fe40003f22270 */
[C---:B------:R-:W-:Y:S02]  /*0460*/  ISETP.EQ.AND P2, PT, R10.reuse, -0x8, PT ;  /* 0xfffffff80a00780c */ /* 0x040fe40003f42270 */
[----:B------:R-:W-:-:S03]  /*0470*/  ISETP.EQ.AND P5, PT, R10, 0x4, PT ;  /* 0x000000040a00780c */ /* 0x000fc60003fa2270 */
[--C-:B------:R-:W-:Y:S01]  /*0480*/  @P3 IMAD.MOV.U32 R8, RZ, RZ, R4.reuse ;  /* 0x000000ffff083224 */ /* 0x100fe200078e0004 */
[C---:B------:R-:W-:Y:S01]  /*0490*/  ISETP.EQ.AND P3, PT, R10.reuse, -0x4, PT ;  /* 0xfffffffc0a00780c */ /* 0x040fe20003f62270 */
[----:B------:R-:W-:Y:S02]  /*04a0*/  @P4 IMAD.MOV.U32 R9, RZ, RZ, R4 ;  /* 0x000000ffff094224 */ /* 0x000fe400078e0004 */
[----:B------:R-:W-:Y:S01]  /*04b0*/  @P4 IMAD.MOV.U32 R8, RZ, RZ, R15 ;  /* 0x000000ffff084224 */ /* 0x000fe200078e000f */
[----:B------:R-:W-:Y:S01]  /*04c0*/  ISETP.EQ.AND P4, PT, R10, RZ, PT ;  /* 0x000000ff0a00720c */ /* 0x000fe20003f82270 */
[--C-:B------:R-:W-:Y:S01]  /*04d0*/  @P0 IMAD.MOV.U32 R8, RZ, RZ, R16.reuse ;  /* 0x000000ffff080224 */ /* 0x100fe200078e0010 */
[----:B------:R-:W-:Y:S01]  /*04e0*/  @P0 MOV R9, R15 ;  /* 0x0000000f00090202 */ /* 0x000fe20000000f00 */
[----:B------:R-:W-:Y:S01]  /*04f0*/  @P1 IMAD.MOV.U32 R8, RZ, RZ, R17 ;  /* 0x000000ffff081224 */ /* 0x000fe200078e0011 */
[----:B------:R-:W-:Y:S01]  /*0500*/  @P2 MOV R8, R18 ;  /* 0x0000001200082202 */ /* 0x000fe20000000f00 */
[----:B------:R-:W-:-:S02]  /*0510*/  @P1 IMAD.MOV.U32 R9, RZ, RZ, R16 ;  /* 0x000000ffff091224 */ /* 0x000fc400078e0010 */
[----:B------:R-:W-:Y:S02]  /*0520*/  @P2 IMAD.MOV.U32 R9, RZ, RZ, R17 ;  /* 0x000000ffff092224 */ /* 0x000fe400078e0011 */
[----:B------:R-:W-:Y:S02]  /*0530*/  @P3 IMAD.MOV.U32 R8, RZ, RZ, R14 ;  /* 0x000000ffff083224 */ /* 0x000fe400078e000e */
[----:B------:R-:W-:Y:S02]  /*0540*/  @P3 IMAD.MOV.U32 R9, RZ, RZ, R18 ;  /* 0x000000ffff093224 */ /* 0x000fe400078e0012 */
[----:B------:R-:W-:Y:S02]  /*0550*/  @P4 IMAD.MOV.U32 R8, RZ, RZ, R0 ;  /* 0x000000ffff084224 */ /* 0x000fe400078e0000 */
[----:B------:R-:W-:Y:S01]  /*0560*/  @P4 IMAD.MOV.U32 R9, RZ, RZ, R14 ;  /* 0x000000ffff094224 */ /* 0x000fe200078e000e */
[----:B------:R-:W-:Y:S01]  /*0570*/  @P5 MOV R9, R0 ;  /* 0x0000000000095202 */ /* 0x000fe20000000f00 */
[----:B------:R-:W-:Y:S01]  /*0580*/  IMAD.MOV.U32 R12, RZ, RZ, R8 ;  /* 0x000000ffff0c7224 */ /* 0x000fe200078e0008 */
[----:B------:R-:W-:Y:S06]  /*0590*/  @!P6 BRA `(.L_x_4) ;  /* 0x00000000002ce947 */ /* 0x000fec0003800000 */
[----:B------:R-:W-:Y:S01]  /*05a0*/  @P0 IMAD.MOV.U32 R8, RZ, RZ, R4 ;  /* 0x000000ffff080224 */ /* 0x000fe200078e0004 */
[----:B------:R-:W-:Y:S01]  /*05b0*/  ISETP.EQ.AND P0, PT, R10, 0x8, PT ;  /* 0x000000080a00780c */ /* 0x000fe20003f02270 */
[----:B------:R-:W-:Y:S01]  /*05c0*/  @P1 IMAD.MOV.U32 R8, RZ, RZ, R15 ;  /* 0x000000ffff081224 */ /* 0x000fe200078e000f */
[----:B------:R-:W-:Y:S01]  /*05d0*/  LOP3.LUT R5, R5, 0x1f, RZ, 0xc0, !PT ;  /* 0x0000001f05057812 */ /* 0x000fe200078ec0ff */
[----:B------:R-:W-:Y:S01]  /*05e0*/  @P2 IMAD.MOV.U32 R8, RZ, RZ, R16 ;  /* 0x000000ffff082224 */ /* 0x000fe200078e0010 */
[----:B------:R-:W-:Y:S01]  /*05f0*/  @P3 MOV R8, R17 ;  /* 0x0000001100083202 */ /* 0x000fe20000000f00 */
[----:B------:R-:W-:Y:S01]  /*0600*/  @P4 IMAD.MOV.U32 R8, RZ, RZ, R18 ;  /* 0x000000ffff084224 */ /* 0x000fe200078e0012 */
[----:B------:R-:W-:Y:S01]  /*0610*/  SHF.L.W.U32.HI R12, R9, R5, R12 ;  /* 0x00000005090c7219 */ /* 0x000fe20000010e0c */
[----:B------:R-:W-:-:S06]  /*0620*/  @P5 IMAD.MOV.U32 R8, RZ, RZ, R14 ;  /* 0x000000ffff085224 */ /* 0x000fcc00078e000e */
[----:B------:R-:W-:-:S05]  /*0630*/  @P0 IMAD.MOV.U32 R8, RZ, RZ, R0 ;  /* 0x000000ffff080224 */ /* 0x000fca00078e0000 */
[----:B------:R-:W-:-:S07]  /*0640*/  SHF.L.W.U32.HI R9, R8, R5, R9 ;  /* 0x0000000508097219 */ /* 0x000fce0000010e09 */
.L_x_4:
[----:B------:R-:W-:Y:S05]  /*0650*/  BSYNC.RECONVERGENT B1 ;  /* 0x0000000000017941 */ /* 0x000fea0003800200 */
.L_x_3:
[C---:B------:R-:W-:Y:S01]  /*0660*/  SHF.L.W.U32.HI R5, R9.reuse, 0x2, R12 ;  /* 0x0000000209057819 */ /* 0x040fe20000010e0c */
[----:B------:R-:W-:Y:S01]  /*0670*/  IMAD.SHL.U32 R9, R9, 0x4, RZ ;  /* 0x0000000409097824 */ /* 0x000fe200078e00ff */
[----:B------:R-:W-:Y:S01]  /*0680*/  UMOV UR4, 0x54442d19 ;  /* 0x54442d1900047882 */ /* 0x000fe20000000000 */
[----:B------:R-:W-:Y:S01]  /*0690*/  UMOV UR5, 0x3bf921fb ;  /* 0x3bf921fb00057882 */ /* 0x000fe20000000000 */
[----:B------:R-:W-:Y:S02]  /*06a0*/  SHF.R.S32.HI R0, RZ, 0x1f, R5 ;  /* 0x0000001fff007819 */ /* 0x000fe40000011405 */
[----:B------:R-:W-:Y:S02]  /*06b0*/  ISETP.GE.AND P0, PT, R3, RZ, PT ;  /* 0x000000ff0300720c */ /* 0x000fe40003f06270 */
[C---:B------:R-:W-:Y:S02]  /*06c0*/  LOP3.LUT R10, R0.reuse, R9, RZ, 0x3c, !PT ;  /* 0x00000009000a7212 */ /* 0x040fe400078e3cff */
[----:B------:R-:W-:-:S02]  /*06d0*/  LOP3.LUT R11, R0, R5, RZ, 0x3c, !PT ;  /* 0x00000005000b7212 */ /* 0x000fc400078e3cff */
[----:B------:R-:W-:Y:S02]  /*06e0*/  SHF.R.U32.HI R0, RZ, 0x1e, R12 ;  /* 0x0000001eff007819 */ /* 0x000fe4000001160c */
[----:B------:R-:W0:Y:S01]  /*06f0*/  I2F.F64.S64 R8, R10 ;  /* 0x0000000a00087312 */ /* 0x000e220000301c00 */
[C---:B------:R-:W-:Y:S02]  /*0700*/  LOP3.LUT R12, R5.reuse, R3, RZ, 0x3c, !PT ;  /* 0x00000003050c7212 */ /* 0x040fe400078e3cff */
[----:B------:R-:W-:Y:S02]  /*0710*/  LEA.HI R0, R5, R0, RZ, 0x1 ;  /* 0x0000000005007211 */ /* 0x000fe400078f08ff */
[----:B------:R-:W-:Y:S02]  /*0720*/  ISETP.GE.AND P1, PT, R12, RZ, PT ;  /* 0x000000ff0c00720c */ /* 0x000fe40003f26270 */
[----:B------:R-:W-:-:S05]  /*0730*/  IADD3 R5, PT, PT, -R0, RZ, RZ ;  /* 0x000000ff00057210 */ /* 0x000fca0007ffe1ff */
[----:B------:R-:W-:Y:S01]  /*0740*/  @!P0 IMAD.MOV.U32 R0, RZ, RZ, R5 ;  /* 0x000000ffff008224 */ /* 0x000fe200078e0005 */
[----:B0-----:R-:W-:-:S10]  /*0750*/  DMUL R8, R8, UR4 ;  /* 0x0000000408087c28 */ /* 0x001fd40008000000 */
[----:B------:R-:W0:Y:S02]  /*0760*/  F2F.F32.F64 R8, R8 ;  /* 0x0000000800087310 */ /* 0x000e240000301000 */
[----:B0-----:R-:W-:-:S07]  /*0770*/  FSEL R10, -R8, R8, !P1 ;  /* 0x00000008080a7208 */ /* 0x001fce0004800100 */
.L_x_1:
[----:B------:R-:W-:Y:S05]  /*0780*/  BSYNC.RECONVERGENT B0 ;  /* 0x0000000000007941 */ /* 0x000fea0003800200 */
.L_x_0:
[----:B------:R-:W-:Y:S02]  /*0790*/  IMAD.MOV.U32 R9, RZ, RZ, 0x37cbac00 ;  /* 0x37cbac00ff097424 */ /* 0x000fe400078e00ff */
[----:B------:R-:W-:Y:S01]  /*07a0*/  FMUL R11, R10, R10 ;  /* 0x0000000a0a0b7220 */ /* 0x000fe20000400000 */
[C---:B------:R-:W-:Y:S01]  /*07b0*/  LOP3.LUT R5, R0.reuse, 0x1, RZ, 0xc0, !PT ;  /* 0x0000000100057812 */ /* 0x040fe200078ec0ff */
[----:B------:R-:W-:Y:S01]  /*07c0*/  IMAD.MOV.U32 R8, RZ, RZ, 0x3d2aaabb ;  /* 0x3d2aaabbff087424 */ /* 0x000fe200078e00ff */
[----:B------:R-:W-:Y:S01]  /*07d0*/  FSETP.GE.AND P2, PT, |R3|, 105615, PT ;  /* 0x47ce47800300780b */ /* 0x000fe20003f46200 */
[----:B------:R-:W-:Y:S01]  /*07e0*/  FFMA R12, R11, R9, -0.0013887860113754868507 ;  /* 0xbab607ed0b0c7423 */ /* 0x000fe20000000009 */
[----:B------:R-:W-:Y:S01]  /*07f0*/  ISETP.NE.U32.AND P0, PT, R5, 0x1, PT ;  /* 0x000000010500780c */ /* 0x000fe20003f05070 */
[----:B------:R-:W-:Y:S01]  /*0800*/  IMAD.MOV.U32 R5, RZ, RZ, 0x3effffff ;  /* 0x3effffffff057424 */ /* 0x000fe200078e00ff */
[----:B------:R-:W-:Y:S01]  /*0810*/  LOP3.LUT P1, RZ, R0, 0x2, RZ, 0xc0, !PT ;  /* 0x0000000200ff7812 */ /* 0x000fe2000782c0ff */
[----:B------:R-:W-:Y:S01]  /*0820*/  BSSY.RECONVERGENT B0, `(.L_x_5) ;  /* 0x0000069000007945 */ /* 0x000fe20003800200 */
[----:B------:R-:W-:-:S02]  /*0830*/  FSEL R12, R12, -0.00019574658654164522886, !P0 ;  /* 0xb94d41530c0c7808 */ /* 0x000fc40004000000 */
[----:B------:R-:W-:Y:S02]  /*0840*/  FSEL R20, R8, 0.0083327032625675201416, !P0 ;  /* 0x3c0885e408147808 */ /* 0x000fe40004000000 */
[----:B------:R-:W-:Y:S02]  /*0850*/  FSEL R0, R10, 1, P0 ;  /* 0x3f8000000a007808 */ /* 0x000fe40000000000 */
[----:B------:R-:W-:Y:S01]  /*0860*/  FSEL R19, -R5, -0.16666662693023681641, !P0 ;  /* 0xbe2aaaa805137808 */ /* 0x000fe20004000100 */
[C---:B------:R-:W-:Y:S02]  /*0870*/  FFMA R12, R11.reuse, R12, R20 ;  /* 0x0000000c0b0c7223 */ /* 0x040fe40000000014 */
[C---:B------:R-:W-:Y:S02]  /*0880*/  FFMA R13, R11.reuse, R0, RZ ;  /* 0x000000000b0d7223 */ /* 0x040fe400000000ff */
[----:B------:R-:W-:-:S04]  /*0890*/  FFMA R12, R11, R12, R19 ;  /* 0x0000000c0b0c7223 */ /* 0x000fc80000000013 */
[----:B------:R-:W-:-:S04]  /*08a0*/  FFMA R10, R13, R12, R0 ;  /* 0x0000000c0d0a7223 */ /* 0x000fc80000000000 */
[----:B------:R-:W-:Y:S01]  /*08b0*/  @P1 FADD R10, RZ, -R10 ;  /* 0x8000000aff0a1221 */ /* 0x000fe20000000000 */
[----:B------:R-:W-:Y:S06]  /*08c0*/  @!P2 BRA `(.L_x_6) ;  /* 0x000000040078a947 */ /* 0x000fec0003800000 */
[----:B------:R-:W-:-:S13]  /*08d0*/  FSETP.NEU.AND P0, PT, |R3|, +INF , PT ;  /* 0x7f8000000300780b */ /* 0x000fda0003f0d200 */
[----:B------:R-:W-:Y:S01]  /*08e0*/  @!P0 FMUL R7, RZ, R3 ;  /* 0x00000003ff078220 */ /* 0x000fe20000400000 */
[----:B------:R-:W-:Y:S01]  /*08f0*/  @!P0 MOV R6, RZ ;  /* 0x000000ff00068202 */ /* 0x000fe20000000f00 */
[----:B------:R-:W-:Y:S06]  /*0900*/  @!P0 BRA `(.L_x_6) ;  /* 0x0000000400688947 */ /* 0x000fec0003800000 */
[----:B------:R-:W-:Y:S01]  /*0910*/  IMAD.SHL.U32 R0, R3, 0x100, RZ ;  /* 0x0000010003007824 */ /* 0x000fe200078e00ff */
[----:B------:R-:W0:Y:S01]  /*0920*/  LDCU.64 UR8, c[0x4][URZ] ;  /* 0x01000000ff0877ac */ /* 0x000e220008000a00 */
[----:B------:R-:W-:Y:S02]  /*0930*/  IMAD.MOV.U32 R11, RZ, RZ, RZ ;  /* 0x000000ffff0b7224 */ /* 0x000fe400078e00ff */
[----:B------:R-:W-:Y:S01]  /*0940*/  IMAD.MOV.U32 R20, RZ, RZ, RZ ;  /* 0x000000ffff147224 */ /* 0x000fe200078e00ff */
[----:B------:R-:W-:Y:S01]  /*0950*/  LOP3.LUT R19, R0, 0x80000000, RZ, 0xfc, !PT ;  /* 0x8000000000137812 */ /* 0x000fe200078efcff */
[----:B------:R-:W-:Y:S01]  /*0960*/  UMOV UR5, URZ ;  /* 0x000000ff00057c82 */ /* 0x000fe20008000000 */
[----:B------:R-:W-:-:S05]  /*0970*/  UMOV UR4, URZ ;  /* 0x000000ff00047c82 */ /* 0x000fca0008000000 */
.L_x_7:
[----:B0-----:R-:W-:Y:S01]  /*0980*/  IMAD.U32 R12, RZ, RZ, UR8 ;  /* 0x00000008ff0c7e24 */ /* 0x001fe2000f8e00ff */
[----:B------:R-:W-:-:S05]  /*0990*/  MOV R13, UR9 ;  /* 0x00000009000d7c02 */ /* 0x000fca0008000f00 */
        /* <DEDUP_REMOVED lines=9> */
[----:B------:R-:W-:-:S02]  /*0a30*/  ISETP.EQ.AND P4, PT, R20, 0x10, PT ;  /* 0x000000101400780c */ /* 0x000fc40003f82270 */
[C---:B------:R-:W-:Y:S01]  /*0a40*/  ISETP.EQ.AND P5, PT, R20.reuse, 0x14, PT ;  /* 0x000000141400780c */ /* 0x040fe20003fa2270 */
[----:B------:R-:W-:Y:S02]  /*0a50*/  VIADD R20, R20, 0x4 ;  /* 0x0000000414147836 */ /* 0x000fe40000000000 */
[----:B--2---:R-:W-:-:S03]  /*0a60*/  IMAD.WIDE.U32 R6, R6, R19, RZ ;  /* 0x0000001306067225 */ /* 0x004fc600078e00ff */
[----:B------:R-:W-:-:S04]  /*0a70*/  IADD3 R0, P6, PT, R6, R11, RZ ;  /* 0x0000000b06007210 */ /* 0x000fc80007fde0ff */
[----:B------:R-:W-:Y:S01]  /*0a80*/  IADD3.X R11, PT, PT, R7, UR5, RZ, P6, !PT ;  /* 0x00000005070b7c10 */ /* 0x000fe2000b7fe4ff */
[--C-:B------:R-:W-:Y:S01]  /*0a90*/  @P0 IMAD.MOV.U32 R4, RZ, RZ, R0.reuse ;  /* 0x000000ffff040224 */ /* 0x100fe200078e0000 */
[----:B------:R-:W-:Y:S01]  /*0aa0*/  @P4 MOV R18, R0 ;  /* 0x0000000000124202 */ /* 0x000fe20000000f00 */
[--C-:B------:R-:W-:Y:S02]  /*0ab0*/  @P1 IMAD.MOV.U32 R15, RZ, RZ, R0.reuse ;  /* 0x000000ffff0f1224 */ /* 0x100fe400078e0000 */
[--C-:B------:R-:W-:Y:S02]  /*0ac0*/  @P2 IMAD.MOV.U32 R16, RZ, RZ, R0.reuse ;  /* 0x000000ffff102224 */ /* 0x100fe400078e0000 */
[--C-:B------:R-:W-:Y:S02]  /*0ad0*/  @P3 IMAD.MOV.U32 R17, RZ, RZ, R0.reuse ;  /* 0x000000ffff113224 */ /* 0x100fe400078e0000 */
[----:B------:R-:W-:Y:S01]  /*0ae0*/  @P5 IMAD.MOV.U32 R14, RZ, RZ, R0 ;  /* 0x000000ffff0e5224 */ /* 0x000fe200078e0000 */
[----:B------:R-:W-:Y:S06]  /*0af0*/  BRA.U UP0, `(.L_x_7) ;  /* 0xfffffffd00a07547 */ /* 0x000fec000b83ffff */
[----:B------:R-:W-:Y:S01]  /*0b00*/  SHF.R.U32.HI R7, RZ, 0x17, R3 ;  /* 0x00000017ff077819 */ /* 0x000fe20000011603 */
[----:B------:R-:W-:Y:S03]  /*0b10*/  BSSY.RECONVERGENT B1, `(.L_x_8) ;  /* 0x0000027000017945 */ /* 0x000fe60003800200 */
[C---:B------:R-:W-:Y:S02]  /*0b20*/  LOP3.LUT R0, R7.reuse, 0xe0, RZ, 0xc0, !PT ;  /* 0x000000e007007812 */ /* 0x040fe400078ec0ff */
[----:B------:R-:W-:-:S03]  /*0b30*/  LOP3.LUT P6, RZ, R7, 0x1f, RZ, 0xc0, !PT ;  /* 0x0000001f07ff7812 */ /* 0x000fc600078cc0ff */
[----:B------:R-:W-:-:S05]  /*0b40*/  VIADD R0, R0, 0xffffff80 ;  /* 0xffffff8000007836 */ /* 0x000fca0000000000 */
[----:B------:R-:W-:-:S05]  /*0b50*/  SHF.R.U32.HI R0, RZ, 0x5, R0 ;  /* 0x00000005ff007819 */ /* 0x000fca0000011600 */
[----:B------:R-:W-:-:S05]  /*0b60*/  IMAD.U32 R12, R0, -0x4, RZ ;  /* 0xfffffffc000c7824 */ /* 0x000fca00078e00ff */
[C---:B------:R-:W-:Y:S02]  /*0b70*/  ISETP.EQ.AND P3, PT, R12.reuse, -0x18, PT ;  /* 0xffffffe80c00780c */ /* 0x040fe40003f62270 */
[C---:B------:R-:W-:Y:S02]  /*0b80*/  ISETP.EQ.AND P4, PT, R12.reuse, -0x14, PT ;  /* 0xffffffec0c00780c */ /* 0x040fe40003f82270 */
[C---:B------:R-:W-:Y:S02]  /*0b90*/  ISETP.EQ.AND P2, PT, R12.reuse, -0x10, PT ;  /* 0xfffffff00c00780c */ /* 0x040fe40003f42270 */
[C---:B------:R-:W-:Y:S02]  /*0ba0*/  ISETP.EQ.AND P1, PT, R12.reuse, -0xc, PT ;  /* 0xfffffff40c00780c */ /* 0x040fe40003f22270 */
[C---:B------:R-:W-:Y:S02]  /*0bb0*/  ISETP.EQ.AND P0, PT, R12.reuse, -0x8, PT ;  /* 0xfffffff80c00780c */ /* 0x040fe40003f02270 */
[----:B------:R-:W-:-:S03]  /*0bc0*/  ISETP.EQ.AND P5, PT, R12, RZ, PT ;  /* 0x000000ff0c00720c */ /* 0x000fc60003fa2270 */
[----:B------:R-:W-:Y:S02]  /*0bd0*/  @P3 MOV R0, R4 ;  /* 0x0000000400003202 */ /* 0x000fe40000000f00 */
[C---:B------:R-:W-:Y:S01]  /*0be0*/  ISETP.EQ.AND P3, PT, R12.reuse, -0x4, PT ;  /* 0xfffffffc0c00780c */ /* 0x040fe20003f62270 */
[----:B------:R-:W-:Y:S02]  /*0bf0*/  @P4 IMAD.MOV.U32 R6, RZ, RZ, R4 ;  /* 0x000000ffff064224 */ /* 0x000fe400078e0004 */
[--C-:B------:R-:W-:Y:S01]  /*0c00*/  @P4 IMAD.MOV.U32 R0, RZ, RZ, R15.reuse ;  /* 0x000000ffff004224 */ /* 0x100fe200078e000f */
[----:B------:R-:W-:Y:S01]  /*0c10*/  ISETP.EQ.AND P4, PT, R12, 0x4, PT ;  /* 0x000000040c00780c */ /* 0x000fe20003f82270 */
[----:B------:R-:W-:Y:S01]  /*0c20*/  @P2 IMAD.MOV.U32 R6, RZ, RZ, R15 ;  /* 0x000000ffff062224 */ /* 0x000fe200078e000f */
[----:B------:R-:W-:Y:S01]  /*0c30*/  @P1 MOV R6, R16 ;  /* 0x0000001000061202 */ /* 0x000fe20000000f00 */
[----:B------:R-:W-:Y:S02]  /*0c40*/  @P2 IMAD.MOV.U32 R0, RZ, RZ, R16 ;  /* 0x000000ffff002224 */ /* 0x000fe400078e0010 */
[----:B------:R-:W-:-:S02]  /*0c50*/  @P1 IMAD.MOV.U32 R0, RZ, RZ, R17 ;  /* 0x000000ffff001224 */ /* 0x000fc400078e0011 */
[----:B------:R-:W-:Y:S02]  /*0c60*/  @P0 IMAD.MOV.U32 R6, RZ, RZ, R17 ;  /* 0x000000ffff060224 */ /* 0x000fe400078e0011 */
[--C-:B------:R-:W-:Y:S01]  /*0c70*/  @P0 IMAD.MOV.U32 R0, RZ, RZ, R18.reuse ;  /* 0x000000ffff000224 */ /* 0x100fe200078e0012 */
[----:B------:R-:W-:Y:S01]  /*0c80*/  @P3 MOV R0, R14 ;  /* 0x0000000e00003202 */ /* 0x000fe20000000f00 */
[----:B------:R-:W-:Y:S02]  /*0c90*/  @P3 IMAD.MOV.U32 R6, RZ, RZ, R18 ;  /* 0x000000ffff063224 */ /* 0x000fe400078e0012 */
[----:B------:R-:W-:Y:S02]  /*0ca0*/  @P5 IMAD.MOV.U32 R6, RZ, RZ, R14 ;  /* 0x000000ffff065224 */ /* 0x000fe400078e000e */
[--C-:B------:R-:W-:Y:S02]  /*0cb0*/  @P5 IMAD.MOV.U32 R0, RZ, RZ, R11.reuse ;  /* 0x000000ffff005224 */ /* 0x100fe400078e000b */
[----:B------:R-:W-:Y:S01]  /*0cc0*/  @P4 IMAD.MOV.U32 R6, RZ, RZ, R11 ;  /* 0x000000ffff064224 */ /* 0x000fe200078e000b */
[----:B------:R-:W-:Y:S06]  /*0cd0*/  @!P6 BRA `(.L_x_9) ;  /* 0x000000000028e947 */ /* 0x000fec0003800000 */
[----:B------:R-:W-:Y:S01]  /*0ce0*/  @P1 IMAD.MOV.U32 R4, RZ, RZ, R15 ;  /* 0x000000ffff041224 */ /* 0x000fe200078e000f */
[----:B------:R-:W-:Y:S01]  /*0cf0*/  @P0 MOV R4, R16 ;  /* 0x0000001000040202 */ /* 0x000fe20000000f00 */
[----:B------:R-:W-:Y:S01]  /*0d00*/  @P3 IMAD.MOV.U32 R4, RZ, RZ, R17 ;  /* 0x000000ffff043224 */ /* 0x000fe200078e0011 */
[----:B------:R-:W-:Y:S01]  /*0d10*/  ISETP.EQ.AND P0, PT, R12, 0x8, PT ;  /* 0x000000080c00780c */ /* 0x000fe20003f02270 */
[----:B------:R-:W-:Y:S01]  /*0d20*/  @P5 IMAD.MOV.U32 R4, RZ, RZ, R18 ;  /* 0x000000ffff045224 */ /* 0x000fe200078e0012 */
[----:B------:R-:W-:Y:S01]  /*0d30*/  LOP3.LUT R7, R7, 0x1f, RZ, 0xc0, !PT ;  /* 0x0000001f07077812 */ /* 0x000fe200078ec0ff */
[----:B------:R-:W-:-:S03]  /*0d40*/  @P4 IMAD.MOV.U32 R4, RZ, RZ, R14 ;  /* 0x000000ffff044224 */ /* 0x000fc600078e000e */
[----:B------:R-:W-:-:S07]  /*0d50*/  SHF.L.W.U32.HI R0, R6, R7, R0 ;  /* 0x0000000706007219 */ /* 0x000fce0000010e00 */
[----:B------:R-:W-:-:S05]  /*0d60*/  @P0 IMAD.MOV.U32 R4, RZ, RZ, R11 ;  /* 0x000000ffff040224 */ /* 0x000fca00078e000b */
[----:B------:R-:W-:-:S07]  /*0d70*/  SHF.L.W.U32.HI R6, R4, R7, R6 ;  /* 0x0000000704067219 */ /* 0x000fce0000010e06 */
.L_x_9:
[----:B------:R-:W-:Y:S05]  /*0d80*/  BSYNC.RECONVERGENT B1 ;  /* 0x0000000000017941 */ /* 0x000fea0003800200 */
.L_x_8:
[C---:B------:R-:W-:Y:S01]  /*0d90*/  SHF.L.W.U32.HI R4, R6.reuse, 0x2, R0 ;  /* 0x0000000206047819 */ /* 0x040fe20000010e00 */
[----:B------:R-:W-:Y:S01]  /*0da0*/  UMOV UR4, 0x54442d19 ;  /* 0x54442d1900047882 */ /* 0x000fe20000000000 */
[----:B------:R-:W-:Y:S01]  /*0db0*/  SHF.L.U32 R6, R6, 0x2, RZ ;  /* 0x0000000206067819 */ /* 0x000fe200000006ff */
[----:B------:R-:W-:Y:S01]  /*0dc0*/  UMOV UR5, 0x3bf921fb ;  /* 0x3bf921fb00057882 */ /* 0x000fe20000000000 */
[----:B------:R-:W-:Y:S02]  /*0dd0*/  SHF.R.S32.HI R7, RZ, 0x1f, R4 ;  /* 0x0000001fff077819 */ /* 0x000fe40000011404 */
[----:B------:R-:W-:Y:S02]  /*0de0*/  ISETP.GE.AND P1, PT, R3, RZ, PT ;  /* 0x000000ff0300720c */ /* 0x000fe40003f26270 */
[C---:B------:R-:W-:Y:S02]  /*0df0*/  LOP3.LUT R14, R7.reuse, R6, RZ, 0x3c, !PT ;  /* 0x00000006070e7212 */ /* 0x040fe400078e3cff */
[----:B------:R-:W-:-:S02]  /*0e00*/  LOP3.LUT R15, R7, R4, RZ, 0x3c, !PT ;  /* 0x00000004070f7212 */ /* 0x000fc400078e3cff */
[----:B------:R-:W-:Y:S02]  /*0e10*/  SHF.R.U32.HI R0, RZ, 0x1e, R0 ;  /* 0x0000001eff007819 */ /* 0x000fe40000011600 */
[----:B------:R-:W0:Y:S01]  /*0e20*/  I2F.F64.S64 R6, R14 ;  /* 0x0000000e00067312 */ /* 0x000e220000301c00 */
[----:B------:R-:W-:-:S04]  /*0e30*/  LOP3.LUT R3, R4, R3, RZ, 0x3c, !PT ;  /* 0x0000000304037212 */ /* 0x000fc800078e3cff */
[----:B------:R-:W-:Y:S01]  /*0e40*/  ISETP.GE.AND P0, PT, R3, RZ, PT ;  /* 0x000000ff0300720c */ /* 0x000fe20003f06270 */
[----:B0-----:R-:W-:Y:S01]  /*0e50*/  DMUL R12, R6, UR4 ;  /* 0x00000004060c7c28 */ /* 0x001fe20008000000 */
[----:B------:R-:W-:-:S05]  /*0e60*/  LEA.HI R6, R4, R0, RZ, 0x1 ;  /* 0x0000000004067211 */ /* 0x000fca00078f08ff */
[----:B------:R-:W-:-:S04]  /*0e70*/  IMAD.MOV R0, RZ, RZ, -R6 ;  /* 0x000000ffff007224 */ /* 0x000fc800078e0a06 */
[----:B------:R-:W0:Y:S01]  /*0e80*/  F2F.F32.F64 R12, R12 ;  /* 0x0000000c000c7310 */ /* 0x000e220000301000 */
[----:B------:R-:W-:Y:S01]  /*0e90*/  @!P1 IMAD.MOV.U32 R6, RZ, RZ, R0 ;  /* 0x000000ffff069224 */ /* 0x000fe200078e0000 */
[----:B0-----:R-:W-:-:S07]  /*0ea0*/  FSEL R7, -R12, R12, !P0 ;  /* 0x0000000c0c077208 */ /* 0x001fce0004000100 */
.L_x_6:
[----:B------:R-:W-:Y:S05]  /*0eb0*/  BSYNC.RECONVERGENT B0 ;  /* 0x0000000000007941 */ /* 0x000fea0003800200 */
.L_x_5:
[----:B------:R-:W-:Y:S01]  /*0ec0*/  FMUL R3, R7, R7 ;  /* 0x0000000707037220 */ /* 0x000fe20000400000 */
[C---:B------:R-:W-:Y:S01]  /*0ed0*/  LOP3.LUT R0, R6.reuse, 0x1, RZ, 0xc0, !PT ;  /* 0x0000000106007812 */ /* 0x040fe200078ec0ff */
[----:B------:R-:W-:Y:S01]  /*0ee0*/  BSSY.RECONVERGENT B0, `(.L_x_10) ;  /* 0x0000019000007945 */ /* 0x000fe20003800200 */
[----:B------:R-:W-:Y:S01]  /*0ef0*/  LOP3.LUT P1, RZ, R6, 0x2, RZ, 0xc0, !PT ;  /* 0x0000000206ff7812 */ /* 0x000fe2000782c0ff */
[----:B------:R-:W-:Y:S01]  /*0f00*/  FFMA R9, R3, R9, -0.0013887860113754868507 ;  /* 0xbab607ed03097423 */ /* 0x000fe20000000009 */
[----:B------:R-:W-:-:S04]  /*0f10*/  ISETP.NE.U32.AND P0, PT, R0, 0x1, PT ;  /* 0x000000010000780c */ /* 0x000fc80003f05070 */
[----:B------:R-:W-:Y:S02]  /*0f20*/  FSEL R8, R8, 0.0083327032625675201416, !P0 ;  /* 0x3c0885e408087808 */ /* 0x000fe40004000000 */
[----:B------:R-:W-:Y:S02]  /*0f30*/  FSEL R4, R9, -0.00019574658654164522886, !P0 ;  /* 0xb94d415309047808 */ /* 0x000fe40004000000 */
[----:B------:R-:W-:Y:S02]  /*0f40*/  FSEL R0, R7, 1, P0 ;  /* 0x3f80000007007808 */ /* 0x000fe40000000000 */
[----:B------:R-:W-:Y:S01]  /*0f50*/  FSEL R7, -R5, -0.16666662693023681641, !P0 ;  /* 0xbe2aaaa805077808 */ /* 0x000fe20004000100 */
[C---:B------:R-:W-:Y:S02]  /*0f60*/  FFMA R4, R3.reuse, R4, R8 ;  /* 0x0000000403047223 */ /* 0x040fe40000000008 */
[C---:B------:R-:W-:Y:S02]  /*0f70*/  FFMA R5, R3.reuse, R0, RZ ;  /* 0x0000000003057223 */ /* 0x040fe400000000ff */
[----:B------:R-:W-:-:S04]  /*0f80*/  FFMA R4, R3, R4, R7 ;  /* 0x0000000403047223 */ /* 0x000fc80000000007 */
[----:B------:R-:W-:-:S04]  /*0f90*/  FFMA R5, R5, R4, R0 ;  /* 0x0000000405057223 */ /* 0x000fc80000000000 */
[----:B------:R-:W-:-:S04]  /*0fa0*/  @P1 FADD R5, RZ, -R5 ;  /* 0x80000005ff051221 */ /* 0x000fc80000000000 */
[----:B------:R-:W-:-:S04]  /*0fb0*/  FADD R9, R10, R5 ;  /* 0x000000050a097221 */ /* 0x000fc80000000000 */
[----:B------:R-:W-:Y:S01]  /*0fc0*/  VIADD R0, R9, 0xf3000000 ;  /* 0xf300000009007836 */ /* 0x000fe20000000000 */
[----:B------:R0:W1:Y:S04]  /*0fd0*/  MUFU.RSQ R4, R9 ;  /* 0x0000000900047308 */ /* 0x0000680000001400 */
[----:B------:R-:W-:-:S13]  /*0fe0*/  ISETP.GT.U32.AND P0, PT, R0, 0x727fffff, PT ;  /* 0x727fffff0000780c */ /* 0x000fda0003f04070 */
[----:B01----:R-:W-:Y:S05]  /*0ff0*/  @!P0 BRA `(.L_x_11) ;  /* 0x00000000000c8947 */ /* 0x003fea0003800000 */
[----:B------:R-:W-:-:S07]  /*1000*/  MOV R8, 0x1020 ;  /* 0x0000102000087802 */ /* 0x000fce0000000f00 */
[----:B------:R-:W-:Y:S05]  /*1010*/  CALL.REL.NOINC `($__internal_0_$__cuda_sm20_sqrt_rn_f32_slowpath) ;  /* 0x00000000002c7944 */ /* 0x000fea0003c00000 */
[----:B------:R-:W-:Y:S05]  /*1020*/  BRA `(.L_x_12) ;  /* 0x0000000000107947 */ /* 0x000fea0003800000 */
.L_x_11:
[----:B------:R-:W-:Y:S01]  /*1030*/  FMUL.FTZ R0, R9, R4 ;  /* 0x0000000409007220 */ /* 0x000fe20000410000 */
[----:B------:R-:W-:-:S03]  /*1040*/  FMUL.FTZ R4, R4, 0.5 ;  /* 0x3f00000004047820 */ /* 0x000fc60000410000 */
[----:B------:R-:W-:-:S04]  /*1050*/  FFMA R3, -R0, R0, R9 ;  /* 0x0000000000037223 */ /* 0x000fc80000000109 */
[----:B------:R-:W-:-:S07]  /*1060*/  FFMA R0, R3, R4, R0 ;  /* 0x0000000403007223 */ /* 0x000fce0000000000 */
.L_x_12:
[----:B------:R-:W-:Y:S05]  /*1070*/  BSYNC.RECONVERGENT B0 ;  /* 0x0000000000007941 */ /* 0x000fea0003800200 */
.L_x_10:
[----:B------:R-:W0:Y:S01]  /*1080*/  LDC.64 R4, c[0x0][0x388] ;  /* 0x0000e200ff047b82 */ /* 0x000e220000000a00 */
[----:B------:R-:W-:Y:S01]  /*1090*/  FADD R7, R9, R0 ;  /* 0x0000000009077221 */ /* 0x000fe20000000000 */
[----:B0-----:R-:W-:-:S05]  /*10a0*/  IMAD.WIDE R2, R2, 0x4, R4 ;  /* 0x0000000402027825 */ /* 0x001fca00078e0204 */
[----:B------:R-:W-:Y:S01]  /*10b0*/  STG.E desc[UR6][R2.64], R7 ;  /* 0x0000000702007986 */ /* 0x000fe2000c101906 */
[----:B------:R-:W-:Y:S05]  /*10c0*/  EXIT ;  /* 0x000000000000794d */ /* 0x000fea0003800000 */
        .weak           $__internal_0_$__cuda_sm20_sqrt_rn_f32_slowpath
        .type           $__internal_0_$__cuda_sm20_sqrt_rn_f32_slowpath,@function
        .size           $__internal_0_$__cuda_sm20_sqrt_rn_f32_slowpath,(.L_x_15 - $__internal_0_$__cuda_sm20_sqrt_rn_f32_slowpath)
$__internal_0_$__cuda_sm20_sqrt_rn_f32_slowpath:
[----:B------:R-:W-:-:S13]  /*10d0*/  LOP3.LUT P0, RZ, R9, 0x7fffffff, RZ, 0xc0, !PT ;  /* 0x7fffffff09ff7812 */ /* 0x000fda000780c0ff */
[----:B------:R-:W-:Y:S01]  /*10e0*/  @!P0 MOV R3, R9 ;  /* 0x0000000900038202 */ /* 0x000fe20000000f00 */
[----:B------:R-:W-:Y:S06]  /*10f0*/  @!P0 BRA `(.L_x_13) ;  /* 0x0000000000448947 */ /* 0x000fec0003800000 */
[----:B------:R-:W-:Y:S01]  /*1100*/  FSETP.GEU.FTZ.AND P0, PT, R9, RZ, PT ;  /* 0x000000ff0900720b */ /* 0x000fe20003f1e000 */
[----:B------:R-:W-:-:S12]  /*1110*/  IMAD.MOV.U32 R0, RZ, RZ, R9 ;  /* 0x000000ffff007224 */ /* 0x000fd800078e0009 */
[----:B------:R-:W-:Y:S01]  /*1120*/  @!P0 IMAD.MOV.U32 R3, RZ, RZ, 0x7fffffff ;  /* 0x7fffffffff038424 */ /* 0x000fe200078e00ff */
[----:B------:R-:W-:Y:S06]  /*1130*/  @!P0 BRA `(.L_x_13) ;  /* 0x0000000000348947 */ /* 0x000fec0003800000 */
[----:B------:R-:W-:-:S13]  /*1140*/  FSETP.GTU.FTZ.AND P0, PT, |R0|, +INF , PT ;  /* 0x7f8000000000780b */ /* 0x000fda0003f1c200 */
[----:B------:R-:W-:Y:S01]  /*1150*/  @P0 FADD.FTZ R3, R0, 1 ;  /* 0x3f80000000030421 */ /* 0x000fe20000010000 */
[----:B------:R-:W-:Y:S06]  /*1160*/  @P0 BRA `(.L_x_13) ;  /* 0x0000000000280947 */ /* 0x000fec0003800000 */
[----:B------:R-:W-:-:S13]  /*1170*/  FSETP.NEU.FTZ.AND P0, PT, |R0|, +INF , PT ;  /* 0x7f8000000000780b */ /* 0x000fda0003f1d200 */
[----:B------:R-:W-:-:S04]  /*1180*/  @P0 FFMA R4, R0, 1.84467440737095516160e+19, RZ ;  /* 0x5f80000000040823 */ /* 0x000fc800000000ff */
[----:B------:R-:W0:Y:S02]  /*1190*/  @P0 MUFU.RSQ R3, R4 ;  /* 0x0000000400030308 */ /* 0x000e240000001400 */
[----:B0-----:R-:W-:Y:S01]  /*11a0*/  @P0 FMUL.FTZ R5, R4, R3 ;  /* 0x0000000304050220 */ /* 0x001fe20000410000 */
[----:B------:R-:W-:Y:S01]  /*11b0*/  @P0 FMUL.FTZ R7, R3, 0.5 ;  /* 0x3f00000003070820 */ /* 0x000fe20000410000 */
[----:B------:R-:W-:Y:S02]  /*11c0*/  @!P0 IMAD.MOV.U32 R3, RZ, RZ, R0 ;  /* 0x000000ffff038224 */ /* 0x000fe400078e0000 */
[----:B------:R-:W-:-:S04]  /*11d0*/  @P0 FADD.FTZ R6, -R5, -RZ ;  /* 0x800000ff05060221 */ /* 0x000fc80000010100 */
[----:B------:R-:W-:-:S04]  /*11e0*/  @P0 FFMA R6, R5, R6, R4 ;  /* 0x0000000605060223 */ /* 0x000fc80000000004 */
[----:B------:R-:W-:-:S04]  /*11f0*/  @P0 FFMA R6, R6, R7, R5 ;  /* 0x0000000706060223 */ /* 0x000fc80000000005 */
[----:B------:R-:W-:-:S07]  /*1200*/  @P0 FMUL.FTZ R3, R6, 2.3283064365386962891e-10 ;  /* 0x2f80000006030820 */ /* 0x000fce0000410000 */
.L_x_13:
[----:B------:R-:W-:Y:S01]  /*1210*/  IMAD.MOV.U32 R4, RZ, RZ, R8 ;  /* 0x000000ffff047224 */ /* 0x000fe200078e0008 */
[----:B------:R-:W-:Y:S01]  /*1220*/  MOV R0, R3 ;  /* 0x0000000300007202 */ /* 0x000fe20000000f00 */
[----:B------:R-:W-:-:S04]  /*1230*/  IMAD.MOV.U32 R5, RZ, RZ, 0x0 ;  /* 0x00000000ff057424 */ /* 0x000fc800078e00ff */
[----:B------:R-:W-:Y:S05]  /*1240*/  RET.REL.NODEC R4 `(_Z8kernel_APfS_i) ;  /* 0xffffffec046c7950 */ /* 0x000fea0003c3ffff */
.L_x_14:
[----:B------:R-:W-:-:S00]  /*1250*/  BRA `(.L_x_14) ;  /* 0xfffffffc00fc7947 */ /* 0x000fc0000383ffff */
[----:B------:R-:W-:-:S00]  /*1260*/  NOP ;  /* 0x0000000000007918 */ /* 0x000fc00000000000 */
        /* <DEDUP_REMOVED lines=9> */
.L_x_15:


//--------------------- .nv.global.init           --------------------------
	.section	.nv.global.init,"aw",@progbits
	.align	4
.nv.global.init:
	.type		__cudart_i2opi_f,@object
	.size		__cudart_i2opi_f,(.L_0 - __cudart_i2opi_f)
__cudart_i2opi_f:
        /*0000*/ 	.byte	0x41, 0x90, 0x43, 0x3c, 0x99, 0x95, 0x62, 0xdb, 0xc0, 0xdd, 0x34, 0xf5, 0xd1, 0x57, 0x27, 0xfc
        /*0010*/ 	.byte	0x29, 0x15, 0x44, 0x4e, 0x6e, 0x83, 0xf9, 0xa2
.L_0:


//--------------------- .nv.shared.reserved.0     --------------------------
	.section	.nv.shared.reserved.0,"aw",@nobits
	.weak		__nv_reservedSMEM_offset_0_alias
	.size		__nv_reservedSMEM_offset_0_alias, 0, 64
	.other		__nv_reservedSMEM_offset_0_alias,@"STO_CUDA_RESERVED_SHARED STV_DEFAULT"
__nv_reservedSMEM_offset_0_alias:
	.zero		0
	.zero		64


//--------------------- .nv.constant0._Z8kernel_APfS_i --------------------------
	.section	.nv.constant0._Z8kernel_APfS_i,"a",@progbits
	.sectionflags	@""
	.align	4
.nv.constant0._Z8kernel_APfS_i:
	.zero		916


//--------------------- SYMBOLS --------------------------

	.type		.nv.reservedSmem.offset0,@object
	.size		.nv.reservedSmem.offset0,0x4
